//
// Generated by NVIDIA NVVM Compiler
//
// Compiler Build ID: CL-36424714
// Cuda compilation tools, release 13.0, V13.0.88
// Based on NVVM 20.0.0
//

.version 9.0
.target sm_100
.address_size 64

	// .globl	copy_blocks_kernel_f32

.visible .entry copy_blocks_kernel_f32(
	.param .u64 .ptr .align 1 copy_blocks_kernel_f32_param_0,
	.param .u64 .ptr .align 1 copy_blocks_kernel_f32_param_1,
	.param .u64 .ptr .align 1 copy_blocks_kernel_f32_param_2,
	.param .u32 copy_blocks_kernel_f32_param_3,
	.param .u32 copy_blocks_kernel_f32_param_4
)
{
	.reg .pred 	%p<5>;
	.reg .b32 	%r<15>;
	.reg .b32 	%f<3>;
	.reg .b64 	%rd<36>;

	ld.param.u64 	%rd10, [copy_blocks_kernel_f32_param_0];
	ld.param.u64 	%rd11, [copy_blocks_kernel_f32_param_1];
	ld.param.u64 	%rd12, [copy_blocks_kernel_f32_param_2];
	ld.param.u32 	%r8, [copy_blocks_kernel_f32_param_3];
	ld.param.u32 	%r9, [copy_blocks_kernel_f32_param_4];
	cvta.to.global.u64 	%rd13, %rd12;
	cvta.to.global.u64 	%rd14, %rd11;
	cvta.to.global.u64 	%rd15, %rd10;
	mov.u32 	%r10, %ctaid.x;
	mov.u32 	%r11, %ctaid.y;
	mul.wide.u32 	%rd16, %r10, 8;
	add.s64 	%rd1, %rd15, %rd16;
	add.s64 	%rd17, %rd14, %rd16;
	ld.global.u64 	%rd2, [%rd17];
	shl.b32 	%r12, %r11, 1;
	mul.wide.u32 	%rd18, %r12, 8;
	add.s64 	%rd19, %rd13, %rd18;
	ld.global.nc.u64 	%rd3, [%rd19];
	ld.global.nc.u64 	%rd4, [%rd19+8];
	mov.u32 	%r14, %tid.x;
	setp.ge.s32 	%p1, %r14, %r8;
	@%p1 bra 	$L__BB0_3;
	ld.global.u64 	%rd5, [%rd1];
	cvt.s64.s32 	%rd20, %r8;
	mov.u32 	%r2, %ntid.x;
	mul.lo.s64 	%rd6, %rd4, %rd20;
	mul.lo.s64 	%rd7, %rd3, %rd20;
	mov.u32 	%r13, %r14;
$L__BB0_2:
	cvt.s64.s32 	%rd21, %r13;
	add.s64 	%rd22, %rd7, %rd21;
	add.s64 	%rd23, %rd6, %rd21;
	shl.b64 	%rd24, %rd22, 2;
	add.s64 	%rd25, %rd5, %rd24;
	ld.f32 	%f1, [%rd25];
	shl.b64 	%rd26, %rd23, 2;
	add.s64 	%rd27, %rd5, %rd26;
	st.f32 	[%rd27], %f1;
	add.s32 	%r13, %r13, %r2;
	setp.lt.s32 	%p2, %r13, %r8;
	@%p2 bra 	$L__BB0_2;
$L__BB0_3:
	setp.ge.s32 	%p3, %r14, %r9;
	@%p3 bra 	$L__BB0_6;
	cvt.s64.s32 	%rd28, %r9;
	mov.u32 	%r5, %ntid.x;
	mul.lo.s64 	%rd8, %rd4, %rd28;
	mul.lo.s64 	%rd9, %rd3, %rd28;
$L__BB0_5:
	cvt.s64.s32 	%rd29, %r14;
	add.s64 	%rd30, %rd9, %rd29;
	add.s64 	%rd31, %rd8, %rd29;
	shl.b64 	%rd32, %rd30, 2;
	add.s64 	%rd33, %rd2, %rd32;
	ld.f32 	%f2, [%rd33];
	shl.b64 	%rd34, %rd31, 2;
	add.s64 	%rd35, %rd2, %rd34;
	st.f32 	[%rd35], %f2;
	add.s32 	%r14, %r14, %r5;
	setp.lt.s32 	%p4, %r14, %r9;
	@%p4 bra 	$L__BB0_5;
$L__BB0_6:
	ret;

}
	// .globl	copy_blocks_kernel_f16
.visible .entry copy_blocks_kernel_f16(
	.param .u64 .ptr .align 1 copy_blocks_kernel_f16_param_0,
	.param .u64 .ptr .align 1 copy_blocks_kernel_f16_param_1,
	.param .u64 .ptr .align 1 copy_blocks_kernel_f16_param_2,
	.param .u32 copy_blocks_kernel_f16_param_3,
	.param .u32 copy_blocks_kernel_f16_param_4
)
{
	.reg .pred 	%p<5>;
	.reg .b16 	%rs<3>;
	.reg .b32 	%r<15>;
	.reg .b64 	%rd<36>;

	ld.param.u64 	%rd10, [copy_blocks_kernel_f16_param_0];
	ld.param.u64 	%rd11, [copy_blocks_kernel_f16_param_1];
	ld.param.u64 	%rd12, [copy_blocks_kernel_f16_param_2];
	ld.param.u32 	%r8, [copy_blocks_kernel_f16_param_3];
	ld.param.u32 	%r9, [copy_blocks_kernel_f16_param_4];
	cvta.to.global.u64 	%rd13, %rd12;
	cvta.to.global.u64 	%rd14, %rd11;
	cvta.to.global.u64 	%rd15, %rd10;
	mov.u32 	%r10, %ctaid.x;
	mov.u32 	%r11, %ctaid.y;
	mul.wide.u32 	%rd16, %r10, 8;
	add.s64 	%rd1, %rd15, %rd16;
	add.s64 	%rd17, %rd14, %rd16;
	ld.global.u64 	%rd2, [%rd17];
	shl.b32 	%r12, %r11, 1;
	mul.wide.u32 	%rd18, %r12, 8;
	add.s64 	%rd19, %rd13, %rd18;
	ld.global.nc.u64 	%rd3, [%rd19];
	ld.global.nc.u64 	%rd4, [%rd19+8];
	mov.u32 	%r14, %tid.x;
	setp.ge.s32 	%p1, %r14, %r8;
	@%p1 bra 	$L__BB1_3;
	ld.global.u64 	%rd5, [%rd1];
	cvt.s64.s32 	%rd20, %r8;
	mov.u32 	%r2, %ntid.x;
	mul.lo.s64 	%rd6, %rd4, %rd20;
	mul.lo.s64 	%rd7, %rd3, %rd20;
	mov.u32 	%r13, %r14;
$L__BB1_2:
	cvt.s64.s32 	%rd21, %r13;
	add.s64 	%rd22, %rd7, %rd21;
	add.s64 	%rd23, %rd6, %rd21;
	shl.b64 	%rd24, %rd22, 1;
	add.s64 	%rd25, %rd5, %rd24;
	ld.u16 	%rs1, [%rd25];
	shl.b64 	%rd26, %rd23, 1;
	add.s64 	%rd27, %rd5, %rd26;
	st.u16 	[%rd27], %rs1;
	add.s32 	%r13, %r13, %r2;
	setp.lt.s32 	%p2, %r13, %r8;
	@%p2 bra 	$L__BB1_2;
$L__BB1_3:
	setp.ge.s32 	%p3, %r14, %r9;
	@%p3 bra 	$L__BB1_6;
	cvt.s64.s32 	%rd28, %r9;
	mov.u32 	%r5, %ntid.x;
	mul.lo.s64 	%rd8, %rd4, %rd28;
	mul.lo.s64 	%rd9, %rd3, %rd28;
$L__BB1_5:
	cvt.s64.s32 	%rd29, %r14;
	add.s64 	%rd30, %rd9, %rd29;
	add.s64 	%rd31, %rd8, %rd29;
	shl.b64 	%rd32, %rd30, 1;
	add.s64 	%rd33, %rd2, %rd32;
	ld.u16 	%rs2, [%rd33];
	shl.b64 	%rd34, %rd31, 1;
	add.s64 	%rd35, %rd2, %rd34;
	st.u16 	[%rd35], %rs2;
	add.s32 	%r14, %r14, %r5;
	setp.lt.s32 	%p4, %r14, %r9;
	@%p4 bra 	$L__BB1_5;
$L__BB1_6:
	ret;

}
	// .globl	copy_blocks_kernel_bf16
.visible .entry copy_blocks_kernel_bf16(
	.param .u64 .ptr .align 1 copy_blocks_kernel_bf16_param_0,
	.param .u64 .ptr .align 1 copy_blocks_kernel_bf16_param_1,
	.param .u64 .ptr .align 1 copy_blocks_kernel_bf16_param_2,
	.param .u32 copy_blocks_kernel_bf16_param_3,
	.param .u32 copy_blocks_kernel_bf16_param_4
)
{
	.reg .pred 	%p<5>;
	.reg .b16 	%rs<3>;
	.reg .b32 	%r<15>;
	.reg .b64 	%rd<36>;

	ld.param.u64 	%rd10, [copy_blocks_kernel_bf16_param_0];
	ld.param.u64 	%rd11, [copy_blocks_kernel_bf16_param_1];
	ld.param.u64 	%rd12, [copy_blocks_kernel_bf16_param_2];
	ld.param.u32 	%r8, [copy_blocks_kernel_bf16_param_3];
	ld.param.u32 	%r9, [copy_blocks_kernel_bf16_param_4];
	cvta.to.global.u64 	%rd13, %rd12;
	cvta.to.global.u64 	%rd14, %rd11;
	cvta.to.global.u64 	%rd15, %rd10;
	mov.u32 	%r10, %ctaid.x;
	mov.u32 	%r11, %ctaid.y;
	mul.wide.u32 	%rd16, %r10, 8;
	add.s64 	%rd1, %rd15, %rd16;
	add.s64 	%rd17, %rd14, %rd16;
	ld.global.u64 	%rd2, [%rd17];
	shl.b32 	%r12, %r11, 1;
	mul.wide.u32 	%rd18, %r12, 8;
	add.s64 	%rd19, %rd13, %rd18;
	ld.global.nc.u64 	%rd3, [%rd19];
	ld.global.nc.u64 	%rd4, [%rd19+8];
	mov.u32 	%r14, %tid.x;
	setp.ge.s32 	%p1, %r14, %r8;
	@%p1 bra 	$L__BB2_3;
	ld.global.u64 	%rd5, [%rd1];
	cvt.s64.s32 	%rd20, %r8;
	mov.u32 	%r2, %ntid.x;
	mul.lo.s64 	%rd6, %rd4, %rd20;
	mul.lo.s64 	%rd7, %rd3, %rd20;
	mov.u32 	%r13, %r14;
$L__BB2_2:
	cvt.s64.s32 	%rd21, %r13;
	add.s64 	%rd22, %rd7, %rd21;
	add.s64 	%rd23, %rd6, %rd21;
	shl.b64 	%rd24, %rd22, 1;
	add.s64 	%rd25, %rd5, %rd24;
	ld.u16 	%rs1, [%rd25];
	shl.b64 	%rd26, %rd23, 1;
	add.s64 	%rd27, %rd5, %rd26;
	st.u16 	[%rd27], %rs1;
	add.s32 	%r13, %r13, %r2;
	setp.lt.s32 	%p2, %r13, %r8;
	@%p2 bra 	$L__BB2_2;
$L__BB2_3:
	setp.ge.s32 	%p3, %r14, %r9;
	@%p3 bra 	$L__BB2_6;
	cvt.s64.s32 	%rd28, %r9;
	mov.u32 	%r5, %ntid.x;
	mul.lo.s64 	%rd8, %rd4, %rd28;
	mul.lo.s64 	%rd9, %rd3, %rd28;
$L__BB2_5:
	cvt.s64.s32 	%rd29, %r14;
	add.s64 	%rd30, %rd9, %rd29;
	add.s64 	%rd31, %rd8, %rd29;
	shl.b64 	%rd32, %rd30, 1;
	add.s64 	%rd33, %rd2, %rd32;
	ld.u16 	%rs2, [%rd33];
	shl.b64 	%rd34, %rd31, 1;
	add.s64 	%rd35, %rd2, %rd34;
	st.u16 	[%rd35], %rs2;
	add.s32 	%r14, %r14, %r5;
	setp.lt.s32 	%p4, %r14, %r9;
	@%p4 bra 	$L__BB2_5;
$L__BB2_6:
	ret;

}


// ===== COMPILED SASS (sm_100) =====

	.target	sm_100

	.elftype	@"ET_EXEC"


//--------------------- .note.nv.tkinfo           --------------------------
	.section	.note.nv.tkinfo,"",@"SHT_NOTE"
	.sectionflags	@"SHF_NOTE_NV_TKINFO"
	.tkinfo
        /*0018*/ 	.word	0x00000002
        /*0030*/ 	.string	""
        /*0030*/ 	.string	"ptxas"
        /*0030*/ 	.string	"Cuda compilation tools, release 13.0, V13.0.88"
        /*0030*/ 	.string	"Build cuda_13.0.r13.0/compiler.36424714_0"
        /*0030*/ 	.string	"-arch sm_100 -m 64 "



//--------------------- .note.nv.cuinfo           --------------------------
	.section	.note.nv.cuinfo,"",@"SHT_NOTE"
	.sectionflags	@"SHF_NOTE_NV_CUINFO"
        /*0018*/ 	.short	0x0002
        /*001a*/ 	.short	0x0064
        /*001c*/ 	.short	0x0082
	.zero		2


//--------------------- .nv.info                  --------------------------
	.section	.nv.info,"",@"SHT_CUDA_INFO"
	.align	4


	//----- nvinfo : EIATTR_REGCOUNT
	.align		4
        /*0000*/ 	.byte	0x04, 0x2f
        /*0002*/ 	.short	(.L_1 - .L_0)
	.align		4
.L_0:
        /*0004*/ 	.word	index@(copy_blocks_kernel_f32)
        /*0008*/ 	.word	0x0000001a


	//----- nvinfo : EIATTR_FRAME_SIZE
	.align		4
.L_1:
        /*000c*/ 	.byte	0x04, 0x11
        /*000e*/ 	.short	(.L_3 - .L_2)
	.align		4
.L_2:
        /*0010*/ 	.word	index@(copy_blocks_kernel_f32)
        /*0014*/ 	.word	0x00000000


	//----- nvinfo : EIATTR_REGCOUNT
	.align		4
.L_3:
        /*0018*/ 	.byte	0x04, 0x2f
        /*001a*/ 	.short	(.L_5 - .L_4)
	.align		4
.L_4:
        /*001c*/ 	.word	index@(copy_blocks_kernel_f16)
        /*0020*/ 	.word	0x0000001a


	//----- nvinfo : EIATTR_FRAME_SIZE
	.align		4
.L_5:
        /*0024*/ 	.byte	0x04, 0x11
        /*0026*/ 	.short	(.L_7 - .L_6)
	.align		4
.L_6:
        /*0028*/ 	.word	index@(copy_blocks_kernel_f16)
        /*002c*/ 	.word	0x00000000


	//----- nvinfo : EIATTR_REGCOUNT
	.align		4
.L_7:
        /*0030*/ 	.byte	0x04, 0x2f
        /*0032*/ 	.short	(.L_9 - .L_8)
	.align		4
.L_8:
        /*0034*/ 	.word	index@(copy_blocks_kernel_bf16)
        /*0038*/ 	.word	0x0000001a


	//----- nvinfo : EIATTR_FRAME_SIZE
	.align		4
.L_9:
        /*003c*/ 	.byte	0x04, 0x11
        /*003e*/ 	.short	(.L_11 - .L_10)
	.align		4
.L_10:
        /*0040*/ 	.word	index@(copy_blocks_kernel_bf16)
        /*0044*/ 	.word	0x00000000


	//----- nvinfo : EIATTR_MIN_STACK_SIZE
	.align		4
.L_11:
        /*0048*/ 	.byte	0x04, 0x12
        /*004a*/ 	.short	(.L_13 - .L_12)
	.align		4
.L_12:
        /*004c*/ 	.word	index@(copy_blocks_kernel_bf16)
        /*0050*/ 	.word	0x00000000


	//----- nvinfo : EIATTR_MIN_STACK_SIZE
	.align		4
.L_13:
        /*0054*/ 	.byte	0x04, 0x12
        /*0056*/ 	.short	(.L_15 - .L_14)
	.align		4
.L_14:
        /*0058*/ 	.word	index@(copy_blocks_kernel_f16)
        /*005c*/ 	.word	0x00000000


	//----- nvinfo : EIATTR_MIN_STACK_SIZE
	.align		4
.L_15:
        /*0060*/ 	.byte	0x04, 0x12
        /*0062*/ 	.short	(.L_17 - .L_16)
	.align		4
.L_16:
        /*0064*/ 	.word	index@(copy_blocks_kernel_f32)
        /*0068*/ 	.word	0x00000000
.L_17:


//--------------------- .nv.compat                --------------------------
	.section	.nv.compat,"",@"SHT_CUDA_COMPAT_INFO"
	.align	4
        /*0000*/ 	.byte	0x02, 0x09, 0x00, 0x00, 0x02, 0x02, 0x01, 0x00, 0x02, 0x05, 0x05, 0x00, 0x03, 0x07, 0x01, 0x01
        /*0010*/ 	.byte	0x02, 0x03, 0x00, 0x00, 0x02, 0x06, 0x01, 0x00, 0x04, 0x0b, 0x08, 0x00, 0x09, 0x00, 0x00, 0x00
        /*0020*/ 	.byte	0x00, 0x00, 0x00, 0x00


//--------------------- .nv.info.copy_blocks_kernel_bf16 --------------------------
	.section	.nv.info.copy_blocks_kernel_bf16,"",@"SHT_CUDA_INFO"
	.sectionflags	@""
	.align	4


	//----- nvinfo : EIATTR_CUDA_API_VERSION
	.align		4
        /*0000*/ 	.byte	0x04, 0x37
        /*0002*/ 	.short	(.L_19 - .L_18)
.L_18:
        /*0004*/ 	.word	0x00000082


	//----- nvinfo : EIATTR_KPARAM_INFO
	.align		4
.L_19:
        /*0008*/ 	.byte	0x04, 0x17
        /*000a*/ 	.short	(.L_21 - .L_20)
.L_20:
        /*000c*/ 	.word	0x00000000
        /*0010*/ 	.short	0x0004
        /*0012*/ 	.short	0x001c
        /*0014*/ 	.byte	0x00, 0xf0, 0x11, 0x00


	//----- nvinfo : EIATTR_KPARAM_INFO
	.align		4
.L_21:
        /*0018*/ 	.byte	0x04, 0x17
        /*001a*/ 	.short	(.L_23 - .L_22)
.L_22:
        /*001c*/ 	.word	0x00000000
        /*0020*/ 	.short	0x0003
        /*0022*/ 	.short	0x0018
        /*0024*/ 	.byte	0x00, 0xf0, 0x11, 0x00


	//----- nvinfo : EIATTR_KPARAM_INFO
	.align		4
.L_23:
        /*0028*/ 	.byte	0x04, 0x17
        /*002a*/ 	.short	(.L_25 - .L_24)
.L_24:
        /*002c*/ 	.word	0x00000000
        /*0030*/ 	.short	0x0002
        /*0032*/ 	.short	0x0010
        /*0034*/ 	.byte	0x00, 0xf5, 0x21, 0x00


	//----- nvinfo : EIATTR_KPARAM_INFO
	.align		4
.L_25:
        /*0038*/ 	.byte	0x04, 0x17
        /*003a*/ 	.short	(.L_27 - .L_26)
.L_26:
        /*003c*/ 	.word	0x00000000
        /*0040*/ 	.short	0x0001
        /*0042*/ 	.short	0x0008
        /*0044*/ 	.byte	0x00, 0xf5, 0x21, 0x00


	//----- nvinfo : EIATTR_KPARAM_INFO
	.align		4
.L_27:
        /*0048*/ 	.byte	0x04, 0x17
        /*004a*/ 	.short	(.L_29 - .L_28)
.L_28:
        /*004c*/ 	.word	0x00000000
        /*0050*/ 	.short	0x0000
        /*0052*/ 	.short	0x0000
        /*0054*/ 	.byte	0x00, 0xf5, 0x21, 0x00


	//----- nvinfo : EIATTR_SPARSE_MMA_MASK
	.align		4
.L_29:
        /*0058*/ 	.byte	0x03, 0x50
        /*005a*/ 	.short	0x0000


	//----- nvinfo : EIATTR_MAXREG_COUNT
	.align		4
        /*005c*/ 	.byte	0x03, 0x1b
        /*005e*/ 	.short	0x00ff


	//----- nvinfo : EIATTR_MERCURY_ISA_VERSION
	.align		4
        /*0060*/ 	.byte	0x03, 0x5f
        /*0062*/ 	.short	0x0101


	//----- nvinfo : EIATTR_VRC_CTA_INIT_COUNT
	.align		4
        /*0064*/ 	.byte	0x02, 0x4a
	.zero		1
	.zero		1


	//----- nvinfo : EIATTR_EXIT_INSTR_OFFSETS
	.align		4
        /*0068*/ 	.byte	0x04, 0x1c
        /*006a*/ 	.short	(.L_31 - .L_30)


	//   ....[0]....
.L_30:
        /*006c*/ 	.word	0x00000300


	//   ....[1]....
        /*0070*/ 	.word	0x00000490


	//----- nvinfo : EIATTR_CRS_STACK_SIZE
	.align		4
.L_31:
        /*0074*/ 	.byte	0x04, 0x1e
        /*0076*/ 	.short	(.L_33 - .L_32)
.L_32:
        /*0078*/ 	.word	0x00000000


	//----- nvinfo : EIATTR_CBANK_PARAM_SIZE
	.align		4
.L_33:
        /*007c*/ 	.byte	0x03, 0x19
        /*007e*/ 	.short	0x0020


	//----- nvinfo : EIATTR_PARAM_CBANK
	.align		4
        /*0080*/ 	.byte	0x04, 0x0a
        /*0082*/ 	.short	(.L_35 - .L_34)
	.align		4
.L_34:
        /*0084*/ 	.word	index@(.nv.constant0.copy_blocks_kernel_bf16)
        /*0088*/ 	.short	0x0380
        /*008a*/ 	.short	0x0020


	//----- nvinfo : EIATTR_SW_WAR
	.align		4
.L_35:
        /*008c*/ 	.byte	0x04, 0x36
        /*008e*/ 	.short	(.L_37 - .L_36)
.L_36:
        /*0090*/ 	.word	0x00000008
.L_37:


//--------------------- .nv.info.copy_blocks_kernel_f16 --------------------------
	.section	.nv.info.copy_blocks_kernel_f16,"",@"SHT_CUDA_INFO"
	.sectionflags	@""
	.align	4


	//----- nvinfo : EIATTR_CUDA_API_VERSION
	.align		4
        /*0000*/ 	.byte	0x04, 0x37
        /*0002*/ 	.short	(.L_39 - .L_38)
.L_38:
        /*0004*/ 	.word	0x00000082


	//----- nvinfo : EIATTR_KPARAM_INFO
	.align		4
.L_39:
        /*0008*/ 	.byte	0x04, 0x17
        /*000a*/ 	.short	(.L_41 - .L_40)
.L_40:
        /*000c*/ 	.word	0x00000000
        /*0010*/ 	.short	0x0004
        /*0012*/ 	.short	0x001c
        /*0014*/ 	.byte	0x00, 0xf0, 0x11, 0x00


	//----- nvinfo : EIATTR_KPARAM_INFO
	.align		4
.L_41:
        /*0018*/ 	.byte	0x04, 0x17
        /*001a*/ 	.short	(.L_43 - .L_42)
.L_42:
        /*001c*/ 	.word	0x00000000
        /*0020*/ 	.short	0x0003
        /*0022*/ 	.short	0x0018
        /*0024*/ 	.byte	0x00, 0xf0, 0x11, 0x00


	//----- nvinfo : EIATTR_KPARAM_INFO
	.align		4
.L_43:
        /*0028*/ 	.byte	0x04, 0x17
        /*002a*/ 	.short	(.L_45 - .L_44)
.L_44:
        /*002c*/ 	.word	0x00000000
        /*0030*/ 	.short	0x0002
        /*0032*/ 	.short	0x0010
        /*0034*/ 	.byte	0x00, 0xf5, 0x21, 0x00


	//----- nvinfo : EIATTR_KPARAM_INFO
	.align		4
.L_45:
        /*0038*/ 	.byte	0x04, 0x17
        /*003a*/ 	.short	(.L_47 - .L_46)
.L_46:
        /*003c*/ 	.word	0x00000000
        /*0040*/ 	.short	0x0001
        /*0042*/ 	.short	0x0008
        /*0044*/ 	.byte	0x00, 0xf5, 0x21, 0x00


	//----- nvinfo : EIATTR_KPARAM_INFO
	.align		4
.L_47:
        /*0048*/ 	.byte	0x04, 0x17
        /*004a*/ 	.short	(.L_49 - .L_48)
.L_48:
        /*004c*/ 	.word	0x00000000
        /*0050*/ 	.short	0x0000
        /*0052*/ 	.short	0x0000
        /*0054*/ 	.byte	0x00, 0xf5, 0x21, 0x00


	//----- nvinfo : EIATTR_SPARSE_MMA_MASK
	.align		4
.L_49:
        /*0058*/ 	.byte	0x03, 0x50
        /*005a*/ 	.short	0x0000


	//----- nvinfo : EIATTR_MAXREG_COUNT
	.align		4
        /*005c*/ 	.byte	0x03, 0x1b
        /*005e*/ 	.short	0x00ff


	//----- nvinfo : EIATTR_MERCURY_ISA_VERSION
	.align		4
        /*0060*/ 	.byte	0x03, 0x5f
        /*0062*/ 	.short	0x0101


	//----- nvinfo : EIATTR_VRC_CTA_INIT_COUNT
	.align		4
        /*0064*/ 	.byte	0x02, 0x4a
	.zero		1
	.zero		1


	//----- nvinfo : EIATTR_EXIT_INSTR_OFFSETS
	.align		4
        /*0068*/ 	.byte	0x04, 0x1c
        /*006a*/ 	.short	(.L_51 - .L_50)


	//   ....[0]....
.L_50:
        /*006c*/ 	.word	0x00000300


	//   ....[1]....
        /*0070*/ 	.word	0x00000490


	//----- nvinfo : EIATTR_CRS_STACK_SIZE
	.align		4
.L_51:
        /*0074*/ 	.byte	0x04, 0x1e
        /*0076*/ 	.short	(.L_53 - .L_52)
.L_52:
        /*0078*/ 	.word	0x00000000


	//----- nvinfo : EIATTR_CBANK_PARAM_SIZE
	.align		4
.L_53:
        /*007c*/ 	.byte	0x03, 0x19
        /*007e*/ 	.short	0x0020


	//----- nvinfo : EIATTR_PARAM_CBANK
	.align		4
        /*0080*/ 	.byte	0x04, 0x0a
        /*0082*/ 	.short	(.L_55 - .L_54)
	.align		4
.L_54:
        /*0084*/ 	.word	index@(.nv.constant0.copy_blocks_kernel_f16)
        /*0088*/ 	.short	0x0380
        /*008a*/ 	.short	0x0020


	//----- nvinfo : EIATTR_SW_WAR
	.align		4
.L_55:
        /*008c*/ 	.byte	0x04, 0x36
        /*008e*/ 	.short	(.L_57 - .L_56)
.L_56:
        /*0090*/ 	.word	0x00000008
.L_57:


//--------------------- .nv.info.copy_blocks_kernel_f32 --------------------------
	.section	.nv.info.copy_blocks_kernel_f32,"",@"SHT_CUDA_INFO"
	.sectionflags	@""
	.align	4


	//----- nvinfo : EIATTR_CUDA_API_VERSION
	.align		4
        /*0000*/ 	.byte	0x04, 0x37
        /*0002*/ 	.short	(.L_59 - .L_58)
.L_58:
        /*0004*/ 	.word	0x00000082


	//----- nvinfo : EIATTR_KPARAM_INFO
	.align		4
.L_59:
        /*0008*/ 	.byte	0x04, 0x17
        /*000a*/ 	.short	(.L_61 - .L_60)
.L_60:
        /*000c*/ 	.word	0x00000000
        /*0010*/ 	.short	0x0004
        /*0012*/ 	.short	0x001c
        /*0014*/ 	.byte	0x00, 0xf0, 0x11, 0x00


	//----- nvinfo : EIATTR_KPARAM_INFO
	.align		4
.L_61:
        /*0018*/ 	.byte	0x04, 0x17
        /*001a*/ 	.short	(.L_63 - .L_62)
.L_62:
        /*001c*/ 	.word	0x00000000
        /*0020*/ 	.short	0x0003
        /*0022*/ 	.short	0x0018
        /*0024*/ 	.byte	0x00, 0xf0, 0x11, 0x00


	//----- nvinfo : EIATTR_KPARAM_INFO
	.align		4
.L_63:
        /*0028*/ 	.byte	0x04, 0x17
        /*002a*/ 	.short	(.L_65 - .L_64)
.L_64:
        /*002c*/ 	.word	0x00000000
        /*0030*/ 	.short	0x0002
        /*0032*/ 	.short	0x0010
        /*0034*/ 	.byte	0x00, 0xf5, 0x21, 0x00


	//----- nvinfo : EIATTR_KPARAM_INFO
	.align		4
.L_65:
        /*0038*/ 	.byte	0x04, 0x17
        /*003a*/ 	.short	(.L_67 - .L_66)
.L_66:
        /*003c*/ 	.word	0x00000000
        /*0040*/ 	.short	0x0001
        /*0042*/ 	.short	0x0008
        /*0044*/ 	.byte	0x00, 0xf5, 0x21, 0x00


	//----- nvinfo : EIATTR_KPARAM_INFO
	.align		4
.L_67:
        /*0048*/ 	.byte	0x04, 0x17
        /*004a*/ 	.short	(.L_69 - .L_68)
.L_68:
        /*004c*/ 	.word	0x00000000
        /*0050*/ 	.short	0x0000
        /*0052*/ 	.short	0x0000
        /*0054*/ 	.byte	0x00, 0xf5, 0x21, 0x00


	//----- nvinfo : EIATTR_SPARSE_MMA_MASK
	.align		4
.L_69:
        /*0058*/ 	.byte	0x03, 0x50
        /*005a*/ 	.short	0x0000


	//----- nvinfo : EIATTR_MAXREG_COUNT
	.align		4
        /*005c*/ 	.byte	0x03, 0x1b
        /*005e*/ 	.short	0x00ff


	//----- nvinfo : EIATTR_MERCURY_ISA_VERSION
	.align		4
        /*0060*/ 	.byte	0x03, 0x5f
        /*0062*/ 	.short	0x0101


	//----- nvinfo : EIATTR_VRC_CTA_INIT_COUNT
	.align		4
        /*0064*/ 	.byte	0x02, 0x4a
	.zero		1
	.zero		1


	//----- nvinfo : EIATTR_EXIT_INSTR_OFFSETS
	.align		4
        /*0068*/ 	.byte	0x04, 0x1c
        /*006a*/ 	.short	(.L_71 - .L_70)


	//   ....[0]....
.L_70:
        /*006c*/ 	.word	0x00000300


	//   ....[1]....
        /*0070*/ 	.word	0x00000490


	//----- nvinfo : EIATTR_CRS_STACK_SIZE
	.align		4
.L_71:
        /*0074*/ 	.byte	0x04, 0x1e
        /*0076*/ 	.short	(.L_73 - .L_72)
.L_72:
        /*0078*/ 	.word	0x00000000


	//----- nvinfo : EIATTR_CBANK_PARAM_SIZE
	.align		4
.L_73:
        /*007c*/ 	.byte	0x03, 0x19
        /*007e*/ 	.short	0x0020


	//----- nvinfo : EIATTR_PARAM_CBANK
	.align		4
        /*0080*/ 	.byte	0x04, 0x0a
        /*0082*/ 	.short	(.L_75 - .L_74)
	.align		4
.L_74:
        /*0084*/ 	.word	index@(.nv.constant0.copy_blocks_kernel_f32)
        /*0088*/ 	.short	0x0380
        /*008a*/ 	.short	0x0020


	//----- nvinfo : EIATTR_SW_WAR
	.align		4
.L_75:
        /*008c*/ 	.byte	0x04, 0x36
        /*008e*/ 	.short	(.L_77 - .L_76)
.L_76:
        /*0090*/ 	.word	0x00000008
.L_77:


//--------------------- .nv.callgraph             --------------------------
	.section	.nv.callgraph,"",@"SHT_CUDA_CALLGRAPH"
	.align	4
	.sectionentsize	8
	.align		4
        /*0000*/ 	.word	0x00000000
	.align		4
        /*0004*/ 	.word	0xffffffff
	.align		4
        /*0008*/ 	.word	0x00000000
	.align		4
        /*000c*/ 	.word	0xfffffffe
	.align		4
        /*0010*/ 	.word	0x00000000
	.align		4
        /*0014*/ 	.word	0xfffffffd
	.align		4
        /*0018*/ 	.word	0x00000000
	.align		4
        /*001c*/ 	.word	0xfffffffc


//--------------------- .text.copy_blocks_kernel_bf16 --------------------------
	.section	.text.copy_blocks_kernel_bf16,"ax",@progbits
	.align	128
        .global         copy_blocks_kernel_bf16
        .type           copy_blocks_kernel_bf16,@function
        .size           copy_blocks_kernel_bf16,(.L_x_15 - copy_blocks_kernel_bf16)
        .other          copy_blocks_kernel_bf16,@"STO_CUDA_ENTRY STV_DEFAULT"
copy_blocks_kernel_bf16:
.text.copy_blocks_kernel_bf16:
[----:B------:R-:W-:Y:S01]  /*0000*/  LDC R1, c[0x0][0x37c] ;  /* 0x0000df00ff017b82 */ /* 0x000fe20000000800 */
[----:B------:R-:W0:Y:S07]  /*0010*/  S2R R5, SR_CTAID.Y ;  /* 0x0000000000057919 */ /* 0x000e2e0000002600 */
[----:B------:R-:W1:Y:S01]  /*0020*/  LDC.64 R2, c[0x0][0x388] ;  /* 0x0000e200ff027b82 */ /* 0x000e620000000a00 */
[----:B------:R-:W2:Y:S01]  /*0030*/  LDCU.64 UR4, c[0x0][0x358] ;  /* 0x00006b00ff0477ac */ /* 0x000ea20008000a00 */
[----:B------:R-:W1:Y:S01]  /*0040*/  S2R R13, SR_CTAID.X ;  /* 0x00000000000d7919 */ /* 0x000e620000002500 */
[----:B------:R-:W3:Y:S05]  /*0050*/  LDCU UR7, c[0x0][0x398] ;  /* 0x00007300ff0777ac */ /* 0x000eea0008000800 */
[----:B------:R-:W4:Y:S01]  /*0060*/  LDC.64 R10, c[0x0][0x390] ;  /* 0x0000e400ff0a7b82 */ /* 0x000f220000000a00 */
[----:B------:R-:W3:Y:S01]  /*0070*/  S2R R0, SR_TID.X ;  /* 0x0000000000007919 */ /* 0x000ee20000002100 */
[----:B------:R-:W3:Y:S06]  /*0080*/  LDCU UR8, c[0x0][0x39c] ;  /* 0x00007380ff0877ac */ /* 0x000eec0008000800 */
[----:B------:R-:W3:Y:S01]  /*0090*/  LDC.64 R8, c[0x0][0x380] ;  /* 0x0000e000ff087b82 */ /* 0x000ee20000000a00 */
[----:B0-----:R-:W-:-:S02]  /*00a0*/  IMAD.SHL.U32 R5, R5, 0x2, RZ ;  /* 0x0000000205057824 */ /* 0x001fc400078e00ff */
[----:B-1----:R-:W-:-:S04]  /*00b0*/  IMAD.WIDE.U32 R2, R13, 0x8, R2 ;  /* 0x000000080d027825 */ /* 0x002fc800078e0002 */
[----:B----4-:R-:W-:Y:S02]  /*00c0*/  IMAD.WIDE.U32 R10, R5, 0x8, R10 ;  /* 0x00000008050a7825 */ /* 0x010fe400078e000a */
[----:B--2---:R-:W5:Y:S04]  /*00d0*/  LDG.E.64 R2, desc[UR4][R2.64] ;  /* 0x0000000402027981 */ /* 0x004f68000c1e1b00 */
[----:B------:R0:W5:Y:S04]  /*00e0*/  LDG.E.64.CONSTANT R6, desc[UR4][R10.64+0x8] ;  /* 0x000008040a067981 */ /* 0x000168000c1e9b00 */
[----:B------:R0:W5:Y:S01]  /*00f0*/  LDG.E.64.CONSTANT R4, desc[UR4][R10.64] ;  /* 0x000000040a047981 */ /* 0x000162000c1e9b00 */
[C---:B---3--:R-:W-:Y:S01]  /*0100*/  ISETP.GE.AND P1, PT, R0.reuse, UR7, PT ;  /* 0x0000000700007c0c */ /* 0x048fe2000bf26270 */
[----:B------:R-:W-:Y:S01]  /*0110*/  BSSY.RECONVERGENT B0, `(.L_x_0) ;  /* 0x000001e000007945 */ /* 0x000fe20003800200 */
[----:B------:R-:W-:Y:S01]  /*0120*/  ISETP.GE.AND P0, PT, R0, UR8, PT ;  /* 0x0000000800007c0c */ /* 0x000fe2000bf06270 */
[----:B------:R-:W-:-:S10]  /*0130*/  IMAD.WIDE.U32 R8, R13, 0x8, R8 ;  /* 0x000000080d087825 */ /* 0x000fd400078e0008 */
[----:B0-----:R-:W-:Y:S05]  /*0140*/  @P1 BRA `(.L_x_1) ;  /* 0x0000000000681947 */ /* 0x001fea0003800000 */
[----:B------:R-:W5:Y:S01]  /*0150*/  LDG.E.64 R8, desc[UR4][R8.64] ;  /* 0x0000000408087981 */ /* 0x000f62000c1e1b00 */
[----:B------:R-:W0:Y:S01]  /*0160*/  LDC R18, c[0x0][0x360] ;  /* 0x0000d800ff127b82 */ /* 0x000e220000000800 */
[----:B------:R-:W-:Y:S02]  /*0170*/  USHF.R.S32.HI UR6, URZ, 0x1f, UR7 ;  /* 0x0000001fff067899 */ /* 0x000fe40008011407 */
[----:B-----5:R-:W-:Y:S02]  /*0180*/  IMAD R15, R7, UR7, RZ ;  /* 0x00000007070f7c24 */ /* 0x020fe4000f8e02ff */
[----:B------:R-:W-:Y:S02]  /*0190*/  IMAD R17, R5, UR7, RZ ;  /* 0x0000000705117c24 */ /* 0x000fe4000f8e02ff */
[----:B------:R-:W-:-:S04]  /*01a0*/  IMAD.WIDE.U32 R10, R6, UR7, RZ ;  /* 0x00000007060a7c25 */ /* 0x000fc8000f8e00ff */
[----:B------:R-:W-:Y:S02]  /*01b0*/  IMAD R15, R6, UR6, R15 ;  /* 0x00000006060f7c24 */ /* 0x000fe4000f8e020f */
[----:B------:R-:W-:-:S03]  /*01c0*/  IMAD.WIDE.U32 R12, R4, UR7, RZ ;  /* 0x00000007040c7c25 */ /* 0x000fc6000f8e00ff */
[----:B------:R-:W-:Y:S01]  /*01d0*/  IADD3 R23, PT, PT, R11, R15, RZ ;  /* 0x0000000f0b177210 */ /* 0x000fe20007ffe0ff */
[----:B------:R-:W-:Y:S02]  /*01e0*/  IMAD R17, R4, UR6, R17 ;  /* 0x0000000604117c24 */ /* 0x000fe4000f8e0211 */
[----:B------:R-:W-:Y:S02]  /*01f0*/  IMAD.MOV.U32 R19, RZ, RZ, R0 ;  /* 0x000000ffff137224 */ /* 0x000fe400078e0000 */
[----:B------:R-:W-:-:S07]  /*0200*/  IMAD.IADD R21, R13, 0x1, R17 ;  /* 0x000000010d157824 */ /* 0x000fce00078e0211 */
.L_x_2:
[----:B-1----:R-:W-:Y:S02]  /*0210*/  SHF.R.S32.HI R16, RZ, 0x1f, R19 ;  /* 0x0000001fff107819 */ /* 0x002fe40000011413 */
[----:B------:R-:W-:-:S04]  /*0220*/  IADD3 R15, P1, PT, R19, R12, RZ ;  /* 0x0000000c130f7210 */ /* 0x000fc80007f3e0ff */
[----:B------:R-:W-:Y:S02]  /*0230*/  IADD3.X R17, PT, PT, R16, R21, RZ, P1, !PT ;  /* 0x0000001510117210 */ /* 0x000fe40000ffe4ff */
[----:B------:R-:W-:-:S04]  /*0240*/  LEA R14, P1, R15, R8, 0x1 ;  /* 0x000000080f0e7211 */ /* 0x000fc800078208ff */
[----:B------:R-:W-:-:S06]  /*0250*/  LEA.HI.X R15, R15, R9, R17, 0x1, P1 ;  /* 0x000000090f0f7211 */ /* 0x000fcc00008f0c11 */
[----:B------:R-:W2:Y:S01]  /*0260*/  LD.E.U16 R15, desc[UR4][R14.64] ;  /* 0x000000040e0f7980 */ /* 0x000ea2000c101500 */
[----:B------:R-:W-:Y:S02]  /*0270*/  IADD3 R17, P1, PT, R19, R10, RZ ;  /* 0x0000000a13117210 */ /* 0x000fe40007f3e0ff */
[----:B0-----:R-:W-:-:S03]  /*0280*/  IADD3 R19, PT, PT, R18, R19, RZ ;  /* 0x0000001312137210 */ /* 0x001fc60007ffe0ff */
[----:B------:R-:W-:Y:S01]  /*0290*/  IMAD.X R20, R16, 0x1, R23, P1 ;  /* 0x0000000110147824 */ /* 0x000fe200008e0617 */
[----:B------:R-:W-:-:S04]  /*02a0*/  LEA R16, P1, R17, R8, 0x1 ;  /* 0x0000000811107211 */ /* 0x000fc800078208ff */
[----:B------:R-:W-:Y:S02]  /*02b0*/  LEA.HI.X R17, R17, R9, R20, 0x1, P1 ;  /* 0x0000000911117211 */ /* 0x000fe400008f0c14 */
[----:B------:R-:W-:-:S03]  /*02c0*/  ISETP.GE.AND P1, PT, R19, UR7, PT ;  /* 0x0000000713007c0c */ /* 0x000fc6000bf26270 */
[----:B--2---:R1:W-:Y:S10]  /*02d0*/  ST.E.U16 desc[UR4][R16.64], R15 ;  /* 0x0000000f10007985 */ /* 0x0043f4000c101504 */
[----:B------:R-:W-:Y:S05]  /*02e0*/  @!P1 BRA `(.L_x_2) ;  /* 0xfffffffc00c89947 */ /* 0x000fea000383ffff */
.L_x_1:
[----:B------:R-:W-:Y:S05]  /*02f0*/  BSYNC.RECONVERGENT B0 ;  /* 0x0000000000007941 */ /* 0x000fea0003800200 */
.L_x_0:
[----:B------:R-:W-:Y:S05]  /*0300*/  @P0 EXIT ;  /* 0x000000000000094d */ /* 0x000fea0003800000 */
[----:B------:R-:W-:Y:S02]  /*0310*/  USHF.R.S32.HI UR7, URZ, 0x1f, UR8 ;  /* 0x0000001fff077899 */ /* 0x000fe40008011408 */
[----:B-----5:R-:W-:Y:S01]  /*0320*/  IMAD R5, R5, UR8, RZ ;  /* 0x0000000805057c24 */ /* 0x020fe2000f8e02ff */
[----:B------:R-:W0:Y:S01]  /*0330*/  LDCU UR6, c[0x0][0x360] ;  /* 0x00006c00ff0677ac */ /* 0x000e220008000800 */
[----:B------:R-:W-:Y:S02]  /*0340*/  IMAD R7, R7, UR8, RZ ;  /* 0x0000000807077c24 */ /* 0x000fe4000f8e02ff */
[----:B------:R-:W-:Y:S02]  /*0350*/  IMAD R13, R4, UR7, R5 ;  /* 0x00000007040d7c24 */ /* 0x000fe4000f8e0205 */
[----:B-1----:R-:W-:Y:S02]  /*0360*/  IMAD R15, R6, UR7, R7 ;  /* 0x00000007060f7c24 */ /* 0x002fe4000f8e0207 */
[----:B------:R-:W-:-:S04]  /*0370*/  IMAD.WIDE.U32 R4, R4, UR8, RZ ;  /* 0x0000000804047c25 */ /* 0x000fc8000f8e00ff */
[----:B------:R-:W-:Y:S01]  /*0380*/  IMAD.WIDE.U32 R6, R6, UR8, RZ ;  /* 0x0000000806067c25 */ /* 0x000fe2000f8e00ff */
[----:B------:R-:W-:-:S03]  /*0390*/  IADD3 R13, PT, PT, R5, R13, RZ ;  /* 0x0000000d050d7210 */ /* 0x000fc60007ffe0ff */
[----:B------:R-:W-:-:S07]  /*03a0*/  IMAD.IADD R15, R7, 0x1, R15 ;  /* 0x00000001070f7824 */ /* 0x000fce00078e020f */
.L_x_3:
[----:B-1----:R-:W-:Y:S02]  /*03b0*/  SHF.R.S32.HI R10, RZ, 0x1f, R0 ;  /* 0x0000001fff0a7819 */ /* 0x002fe40000011400 */
[----:B------:R-:W-:-:S05]  /*03c0*/  IADD3 R9, P0, PT, R0, R4, RZ ;  /* 0x0000000400097210 */ /* 0x000fca0007f1e0ff */
[----:B------:R-:W-:Y:S01]  /*03d0*/  IMAD.X R11, R10, 0x1, R13, P0 ;  /* 0x000000010a0b7824 */ /* 0x000fe200000e060d */
[----:B------:R-:W-:-:S04]  /*03e0*/  LEA R8, P0, R9, R2, 0x1 ;  /* 0x0000000209087211 */ /* 0x000fc800078008ff */
[----:B------:R-:W-:-:S06]  /*03f0*/  LEA.HI.X R9, R9, R3, R11, 0x1, P0 ;  /* 0x0000000309097211 */ /* 0x000fcc00000f0c0b */
[----:B------:R-:W2:Y:S01]  /*0400*/  LD.E.U16 R9, desc[UR4][R8.64] ;  /* 0x0000000408097980 */ /* 0x000ea2000c101500 */
[C---:B------:R-:W-:Y:S01]  /*0410*/  IADD3 R11, P0, PT, R0.reuse, R6, RZ ;  /* 0x00000006000b7210 */ /* 0x040fe20007f1e0ff */
[----:B0-----:R-:W-:-:S03]  /*0420*/  VIADD R0, R0, UR6 ;  /* 0x0000000600007c36 */ /* 0x001fc60008000000 */
[----:B------:R-:W-:Y:S02]  /*0430*/  IADD3.X R12, PT, PT, R10, R15, RZ, P0, !PT ;  /* 0x0000000f0a0c7210 */ /* 0x000fe400007fe4ff */
[----:B------:R-:W-:-:S04]  /*0440*/  LEA R10, P0, R11, R2, 0x1 ;  /* 0x000000020b0a7211 */ /* 0x000fc800078008ff */
[----:B------:R-:W-:Y:S02]  /*0450*/  LEA.HI.X R11, R11, R3, R12, 0x1, P0 ;  /* 0x000000030b0b7211 */ /* 0x000fe400000f0c0c */
[----:B------:R-:W-:-:S03]  /*0460*/  ISETP.GE.AND P0, PT, R0, UR8, PT ;  /* 0x0000000800007c0c */ /* 0x000fc6000bf06270 */
[----:B--2---:R1:W-:Y:S10]  /*0470*/  ST.E.U16 desc[UR4][R10.64], R9 ;  /* 0x000000090a007985 */ /* 0x0043f4000c101504 */
[----:B------:R-:W-:Y:S05]  /*0480*/  @!P0 BRA `(.L_x_3) ;  /* 0xfffffffc00c88947 */ /* 0x000fea000383ffff */
[----:B------:R-:W-:Y:S05]  /*0490*/  EXIT ;  /* 0x000000000000794d */ /* 0x000fea0003800000 */
.L_x_4:
[----:B------:R-:W-:-:S00]  /*04a0*/  BRA `(.L_x_4) ;  /* 0xfffffffc00fc7947 */ /* 0x000fc0000383ffff */
[----:B------:R-:W-:-:S00]  /*04b0*/  NOP ;  /* 0x0000000000007918 */ /* 0x000fc00000000000 */
        /* <DEDUP_REMOVED lines=12> */
.L_x_15:


//--------------------- .text.copy_blocks_kernel_f16 --------------------------
	.section	.text.copy_blocks_kernel_f16,"ax",@progbits
	.align	128
        .global         copy_blocks_kernel_f16
        .type           copy_blocks_kernel_f16,@function
        .size           copy_blocks_kernel_f16,(.L_x_16 - copy_blocks_kernel_f16)
        .other          copy_blocks_kernel_f16,@"STO_CUDA_ENTRY STV_DEFAULT"
copy_blocks_kernel_f16:
.text.copy_blocks_kernel_f16:
        /* <DEDUP_REMOVED lines=33> */
.L_x_7:
        /* <DEDUP_REMOVED lines=14> */
.L_x_6:
[----:B------:R-:W-:Y:S05]  /*02f0*/  BSYNC.RECONVERGENT B0 ;  /* 0x0000000000007941 */ /* 0x000fea0003800200 */
.L_x_5:
        /* <DEDUP_REMOVED lines=11> */
.L_x_8:
        /* <DEDUP_REMOVED lines=15> */
.L_x_9:
        /* <DEDUP_REMOVED lines=14> */
.L_x_16:


//--------------------- .text.copy_blocks_kernel_f32 --------------------------
	.section	.text.copy_blocks_kernel_f32,"ax",@progbits
	.align	128
        .global         copy_blocks_kernel_f32
        .type           copy_blocks_kernel_f32,@function
        .size           copy_blocks_kernel_f32,(.L_x_17 - copy_blocks_kernel_f32)
        .other          copy_blocks_kernel_f32,@"STO_CUDA_ENTRY STV_DEFAULT"
copy_blocks_kernel_f32:
.text.copy_blocks_kernel_f32:
        /* <DEDUP_REMOVED lines=33> */
.L_x_12:
[----:B-1----:R-:W-:Y:S02]  /*0210*/  SHF.R.S32.HI R16, RZ, 0x1f, R19 ;  /* 0x0000001fff107819 */ /* 0x002fe40000011413 */
[----:B------:R-:W-:-:S04]  /*0220*/  IADD3 R15, P1, PT, R19, R12, RZ ;  /* 0x0000000c130f7210 */ /* 0x000fc80007f3e0ff */
[----:B------:R-:W-:Y:S02]  /*0230*/  IADD3.X R17, PT, PT, R16, R21, RZ, P1, !PT ;  /* 0x0000001510117210 */ /* 0x000fe40000ffe4ff */
[----:B------:R-:W-:-:S04]  /*0240*/  LEA R14, P1, R15, R8, 0x2 ;  /* 0x000000080f0e7211 */ /* 0x000fc800078210ff */
[----:B------:R-:W-:-:S06]  /*0250*/  LEA.HI.X R15, R15, R9, R17, 0x2, P1 ;  /* 0x000000090f0f7211 */ /* 0x000fcc00008f1411 */
[----:B------:R-:W2:Y:S01]  /*0260*/  LD.E R15, desc[UR4][R14.64] ;  /* 0x000000040e0f7980 */ /* 0x000ea2000c101900 */
[----:B------:R-:W-:Y:S02]  /*0270*/  IADD3 R17, P1, PT, R19, R10, RZ ;  /* 0x0000000a13117210 */ /* 0x000fe40007f3e0ff */
[----:B0-----:R-:W-:-:S03]  /*0280*/  IADD3 R19, PT, PT, R18, R19, RZ ;  /* 0x0000001312137210 */ /* 0x001fc60007ffe0ff */
[----:B------:R-:W-:Y:S01]  /*0290*/  IMAD.X R20, R16, 0x1, R23, P1 ;  /* 0x0000000110147824 */ /* 0x000fe200008e0617 */
[----:B------:R-:W-:-:S04]  /*02a0*/  LEA R16, P1, R17, R8, 0x2 ;  /* 0x0000000811107211 */ /* 0x000fc800078210ff */
[----:B------:R-:W-:Y:S02]  /*02b0*/  LEA.HI.X R17, R17, R9, R20, 0x2, P1 ;  /* 0x0000000911117211 */ /* 0x000fe400008f1414 */
[----:B------:R-:W-:-:S03]  /*02c0*/  ISETP.GE.AND P1, PT, R19, UR7, PT ;  /* 0x0000000713007c0c */ /* 0x000fc6000bf26270 */
[----:B--2---:R1:W-:Y:S10]  /*02d0*/  ST.E desc[UR4][R16.64], R15 ;  /* 0x0000000f10007985 */ /* 0x0043f4000c101904 */
[----:B------:R-:W-:Y:S05]  /*02e0*/  @!P1 BRA `(.L_x_12) ;  /* 0xfffffffc00c89947 */ /* 0x000fea000383ffff */
.L_x_11:
[----:B------:R-:W-:Y:S05]  /*02f0*/  BSYNC.RECONVERGENT B0 ;  /* 0x0000000000007941 */ /* 0x000fea0003800200 */
.L_x_10:
        /* <DEDUP_REMOVED lines=11> */
.L_x_13:
[----:B-1----:R-:W-:Y:S02]  /*03b0*/  SHF.R.S32.HI R10, RZ, 0x1f, R0 ;  /* 0x0000001fff0a7819 */ /* 0x002fe40000011400 */
[----:B------:R-:W-:-:S05]  /*03c0*/  IADD3 R9, P0, PT, R0, R4, RZ ;  /* 0x0000000400097210 */ /* 0x000fca0007f1e0ff */
[----:B------:R-:W-:Y:S01]  /*03d0*/  IMAD.X R11, R10, 0x1, R13, P0 ;  /* 0x000000010a0b7824 */ /* 0x000fe200000e060d */
[----:B------:R-:W-:-:S04]  /*03e0*/  LEA R8, P0, R9, R2, 0x2 ;  /* 0x0000000209087211 */ /* 0x000fc800078010ff */
[----:B------:R-:W-:-:S06]  /*03f0*/  LEA.HI.X R9, R9, R3, R11, 0x2, P0 ;  /* 0x0000000309097211 */ /* 0x000fcc00000f140b */
[----:B------:R-:W2:Y:S01]  /*0400*/  LD.E R9, desc[UR4][R8.64] ;  /* 0x0000000408097980 */ /* 0x000ea2000c101900 */
[C---:B------:R-:W-:Y:S01]  /*0410*/  IADD3 R11, P0, PT, R0.reuse, R6, RZ ;  /* 0x00000006000b7210 */ /* 0x040fe20007f1e0ff */
[----:B0-----:R-:W-:-:S03]  /*0420*/  VIADD R0, R0, UR6 ;  /* 0x0000000600007c36 */ /* 0x001fc60008000000 */
[----:B------:R-:W-:Y:S02]  /*0430*/  IADD3.X R12, PT, PT, R10, R15, RZ, P0, !PT ;  /* 0x0000000f0a0c7210 */ /* 0x000fe400007fe4ff */
[----:B------:R-:W-:-:S04]  /*0440*/  LEA R10, P0, R11, R2, 0x2 ;  /* 0x000000020b0a7211 */ /* 0x000fc800078010ff */
[----:B------:R-:W-:Y:S02]  /*0450*/  LEA.HI.X R11, R11, R3, R12, 0x2, P0 ;  /* 0x000000030b0b7211 */ /* 0x000fe400000f140c */
[----:B------:R-:W-:-:S03]  /*0460*/  ISETP.GE.AND P0, PT, R0, UR8, PT ;  /* 0x0000000800007c0c */ /* 0x000fc6000bf06270 */
[----:B--2---:R1:W-:Y:S10]  /*0470*/  ST.E desc[UR4][R10.64], R9 ;  /* 0x000000090a007985 */ /* 0x0043f4000c101904 */
[----:B------:R-:W-:Y:S05]  /*0480*/  @!P0 BRA `(.L_x_13) ;  /* 0xfffffffc00c88947 */ /* 0x000fea000383ffff */
[----:B------:R-:W-:Y:S05]  /*0490*/  EXIT ;  /* 0x000000000000794d */ /* 0x000fea0003800000 */
.L_x_14:
        /* <DEDUP_REMOVED lines=14> */
.L_x_17:


//--------------------- .nv.shared.reserved.0     --------------------------
	.section	.nv.shared.reserved.0,"aw",@nobits
	.weak		__nv_reservedSMEM_offset_0_alias
	.size		__nv_reservedSMEM_offset_0_alias, 0, 64
	.other		__nv_reservedSMEM_offset_0_alias,@"STO_CUDA_RESERVED_SHARED STV_DEFAULT"
__nv_reservedSMEM_offset_0_alias:
	.zero		0
	.zero		64


//--------------------- .nv.constant0.copy_blocks_kernel_bf16 --------------------------
	.section	.nv.constant0.copy_blocks_kernel_bf16,"a",@progbits
	.sectionflags	@""
	.align	4
.nv.constant0.copy_blocks_kernel_bf16:
	.zero		928


//--------------------- .nv.constant0.copy_blocks_kernel_f16 --------------------------
	.section	.nv.constant0.copy_blocks_kernel_f16,"a",@progbits
	.sectionflags	@""
	.align	4
.nv.constant0.copy_blocks_kernel_f16:
	.zero		928


//--------------------- .nv.constant0.copy_blocks_kernel_f32 --------------------------
	.section	.nv.constant0.copy_blocks_kernel_f32,"a",@progbits
	.sectionflags	@""
	.align	4
.nv.constant0.copy_blocks_kernel_f32:
	.zero		928


//--------------------- SYMBOLS --------------------------

	.type		.nv.reservedSmem.offset0,@object
	.size		.nv.reservedSmem.offset0,0x4
